	.headerflags	@"EF_CUDA_TEXMODE_UNIFIED EF_CUDA_64BIT_ADDRESS EF_CUDA_ACCELERATORS EF_CUDA_SM90 EF_CUDA_VIRTUAL_SM(EF_CUDA_SM90)"
	.elftype	@"ET_EXEC"


//--------------------- .nv.info                  --------------------------
	.section	.nv.info,"",@"SHT_CUDA_INFO"
	.align	4


	//----- nvinfo : EIATTR_REGCOUNT
	.align		4
        /*0000*/ 	.byte	0x04, 0x2f
        /*0002*/ 	.short	(.L_1 - .L_0)
	.align		4
.L_0:
        /*0004*/ 	.word	index@(triton_poi_fused__unsafe_index_add_mul_sub_18)
        /*0008*/ 	.word	0x00000019


	//----- nvinfo : EIATTR_MIN_STACK_SIZE
	.align		4
.L_1:
        /*000c*/ 	.byte	0x04, 0x12
        /*000e*/ 	.short	(.L_3 - .L_2)
	.align		4
.L_2:
        /*0010*/ 	.word	index@(triton_poi_fused__unsafe_index_add_mul_sub_18)
        /*0014*/ 	.word	0x00000000


	//----- nvinfo : EIATTR_FRAME_SIZE
	.align		4
.L_3:
        /*0018*/ 	.byte	0x04, 0x11
        /*001a*/ 	.short	(.L_5 - .L_4)
	.align		4
.L_4:
        /*001c*/ 	.word	index@(triton_poi_fused__unsafe_index_add_mul_sub_18)
        /*0020*/ 	.word	0x00000000


	//----- nvinfo : EIATTR_MIN_STACK_SIZE
	.align		4
.L_5:
        /*0024*/ 	.byte	0x04, 0x12
        /*0026*/ 	.short	(.L_7 - .L_6)
	.align		4
.L_6:
        /*0028*/ 	.word	index@(triton_poi_fused__unsafe_index_add_mul_sub_18)
        /*002c*/ 	.word	0x00000000
.L_7:


//--------------------- .nv.info.triton_poi_fused__unsafe_index_add_mul_sub_18 --------------------------
	.section	.nv.info.triton_poi_fused__unsafe_index_add_mul_sub_18,"",@"SHT_CUDA_INFO"
	.sectionflags	@""
	.align	4


	//----- nvinfo : EIATTR_CUDA_API_VERSION
	.align		4
        /*0000*/ 	.byte	0x04, 0x37
        /*0002*/ 	.short	(.L_9 - .L_8)
.L_8:
        /*0004*/ 	.word	0x0000007c


	//----- nvinfo : EIATTR_KPARAM_INFO
	.align		4
.L_9:
        /*0008*/ 	.byte	0x04, 0x17
        /*000a*/ 	.short	(.L_11 - .L_10)
.L_10:
        /*000c*/ 	.word	0x00000000
        /*0010*/ 	.short	0x0006
        /*0012*/ 	.short	0x0030
        /*0014*/ 	.byte	0x00, 0xf0, 0x11, 0x00


	//----- nvinfo : EIATTR_KPARAM_INFO
	.align		4
.L_11:
        /*0018*/ 	.byte	0x04, 0x17
        /*001a*/ 	.short	(.L_13 - .L_12)
.L_12:
        /*001c*/ 	.word	0x00000000
        /*0020*/ 	.short	0x0005
        /*0022*/ 	.short	0x0028
        /*0024*/ 	.byte	0x00, 0xf4, 0x21, 0x00


	//----- nvinfo : EIATTR_KPARAM_INFO
	.align		4
.L_13:
        /*0028*/ 	.byte	0x04, 0x17
        /*002a*/ 	.short	(.L_15 - .L_14)
.L_14:
        /*002c*/ 	.word	0x00000000
        /*0030*/ 	.short	0x0004
        /*0032*/ 	.short	0x0020
        /*0034*/ 	.byte	0x00, 0xf4, 0x21, 0x00


	//----- nvinfo : EIATTR_KPARAM_INFO
	.align		4
.L_15:
        /*0038*/ 	.byte	0x04, 0x17
        /*003a*/ 	.short	(.L_17 - .L_16)
.L_16:
        /*003c*/ 	.word	0x00000000
        /*0040*/ 	.short	0x0003
        /*0042*/ 	.short	0x0018
        /*0044*/ 	.byte	0x00, 0xf4, 0x21, 0x00


	//----- nvinfo : EIATTR_KPARAM_INFO
	.align		4
.L_17:
        /*0048*/ 	.byte	0x04, 0x17
        /*004a*/ 	.short	(.L_19 - .L_18)
.L_18:
        /*004c*/ 	.word	0x00000000
        /*0050*/ 	.short	0x0002
        /*0052*/ 	.short	0x0010
        /*0054*/ 	.byte	0x00, 0xf4, 0x21, 0x00


	//----- nvinfo : EIATTR_KPARAM_INFO
	.align		4
.L_19:
        /*0058*/ 	.byte	0x04, 0x17
        /*005a*/ 	.short	(.L_21 - .L_20)
.L_20:
        /*005c*/ 	.word	0x00000000
        /*0060*/ 	.short	0x0001
        /*0062*/ 	.short	0x0008
        /*0064*/ 	.byte	0x00, 0xf4, 0x21, 0x00


	//----- nvinfo : EIATTR_KPARAM_INFO
	.align		4
.L_21:
        /*0068*/ 	.byte	0x04, 0x17
        /*006a*/ 	.short	(.L_23 - .L_22)
.L_22:
        /*006c*/ 	.word	0x00000000
        /*0070*/ 	.short	0x0000
        /*0072*/ 	.short	0x0000
        /*0074*/ 	.byte	0x00, 0xf4, 0x21, 0x00


	//----- nvinfo : EIATTR_SPARSE_MMA_MASK
	.align		4
.L_23:
        /*0078*/ 	.byte	0x03, 0x50
        /*007a*/ 	.short	0x0000


	//----- nvinfo : EIATTR_MAXREG_COUNT
	.align		4
        /*007c*/ 	.byte	0x03, 0x1b
        /*007e*/ 	.short	0x00ff


	//----- nvinfo : EIATTR_EXIT_INSTR_OFFSETS
	.align		4
        /*0080*/ 	.byte	0x04, 0x1c
        /*0082*/ 	.short	(.L_25 - .L_24)


	//   ....[0]....
.L_24:
        /*0084*/ 	.word	0x000004e0


	//----- nvinfo : EIATTR_REQNTID
	.align		4
.L_25:
        /*0088*/ 	.byte	0x04, 0x10
        /*008a*/ 	.short	(.L_27 - .L_26)
.L_26:
        /*008c*/ 	.word	0x00000100
        /*0090*/ 	.word	0x00000001
        /*0094*/ 	.word	0x00000001


	//----- nvinfo : EIATTR_CBANK_PARAM_SIZE
	.align		4
.L_27:
        /*0098*/ 	.byte	0x03, 0x19
        /*009a*/ 	.short	0x0034


	//----- nvinfo : EIATTR_PARAM_CBANK
	.align		4
        /*009c*/ 	.byte	0x04, 0x0a
        /*009e*/ 	.short	(.L_29 - .L_28)
	.align		4
.L_28:
        /*00a0*/ 	.word	index@(.nv.constant0.triton_poi_fused__unsafe_index_add_mul_sub_18)
        /*00a4*/ 	.short	0x0210
        /*00a6*/ 	.short	0x0034


	//----- nvinfo : EIATTR_SW_WAR
	.align		4
.L_29:
        /*00a8*/ 	.byte	0x04, 0x36
        /*00aa*/ 	.short	(.L_31 - .L_30)
.L_30:
        /*00ac*/ 	.word	0x00000008
.L_31:


//--------------------- .nv.callgraph             --------------------------
	.section	.nv.callgraph,"",@"SHT_CUDA_CALLGRAPH"
	.align	4
	.sectionentsize	8
	.align		4
        /*0000*/ 	.word	0x00000000
	.align		4
        /*0004*/ 	.word	0xffffffff
	.align		4
        /*0008*/ 	.word	0x00000000
	.align		4
        /*000c*/ 	.word	0xfffffffe
	.align		4
        /*0010*/ 	.word	0x00000000
	.align		4
        /*0014*/ 	.word	0xfffffffd
	.align		4
        /*0018*/ 	.word	0x00000000
	.align		4
        /*001c*/ 	.word	0xfffffffc


//--------------------- .text.triton_poi_fused__unsafe_index_add_mul_sub_18 --------------------------
	.section	.text.triton_poi_fused__unsafe_index_add_mul_sub_18,"ax",@progbits
	.align	128
        .global         triton_poi_fused__unsafe_index_add_mul_sub_18
        .type           triton_poi_fused__unsafe_index_add_mul_sub_18,@function
        .size           triton_poi_fused__unsafe_index_add_mul_sub_18,(.L_x_1 - triton_poi_fused__unsafe_index_add_mul_sub_18)
        .other          triton_poi_fused__unsafe_index_add_mul_sub_18,@"STO_CUDA_ENTRY STV_DEFAULT"
triton_poi_fused__unsafe_index_add_mul_sub_18:
.text.triton_poi_fused__unsafe_index_add_mul_sub_18:
[----:B------:R-:W-:Y:S01]  /*0000*/  LDC R1, c[0x0][0x28] ;  /* 0x00000a00ff017b82 */ /* 0x000fe20000000800 */
[----:B------:R-:W1:Y:S07]  /*0010*/  S2R R0, SR_TID.X ;  /* 0x0000000000007919 */ /* 0x000e6e0000002100 */
[----:B------:R-:W2:Y:S01]  /*0020*/  LDC.64 R14, c[0x0][0x210] ;  /* 0x00008400ff0e7b82 */ /* 0x000ea20000000a00 */
[----:B------:R-:W-:Y:S01]  /*0030*/  ULDC.64 UR4, c[0x0][0x208] ;  /* 0x0000820000047ab9 */ /* 0x000fe20000000a00 */
[----:B------:R-:W-:Y:S01]  /*0040*/  ULDC.64 UR6, c[0x0][0x220] ;  /* 0x0000880000067ab9 */ /* 0x000fe20000000a00 */
[----:B------:R-:W3:Y:S05]  /*0050*/  S2R R3, SR_CTAID.X ;  /* 0x0000000000037919 */ /* 0x000eea0000002500 */
[----:B------:R-:W4:Y:S01]  /*0060*/  LDC.64 R8, c[0x0][0x218] ;  /* 0x00008600ff087b82 */ /* 0x000f220000000a00 */
[----:B-1----:R-:W-:-:S05]  /*0070*/  IMAD.SHL.U32 R0, R0, 0x2, RZ ;  /* 0x0000000200007824 */ /* 0x002fca00078e00ff */
[----:B------:R-:W-:-:S05]  /*0080*/  LOP3.LUT R0, R0, 0x1fe, RZ, 0xc0, !PT ;  /* 0x000001fe00007812 */ /* 0x000fca00078ec0ff */
[----:B---3--:R-:W-:-:S05]  /*0090*/  IMAD R0, R3, 0x200, R0 ;  /* 0x0000020003007824 */ /* 0x008fca00078e0200 */
[----:B------:R-:W-:-:S04]  /*00a0*/  SHF.R.S32.HI R5, RZ, 0x1f, R0 ;  /* 0x0000001fff057819 */ /* 0x000fc80000011400 */
[----:B------:R-:W-:-:S04]  /*00b0*/  LEA.HI R2, R5, R0, RZ, 0x4 ;  /* 0x0000000005027211 */ /* 0x000fc800078f20ff */
[----:B------:R-:W-:Y:S02]  /*00c0*/  SHF.R.S32.HI R4, RZ, 0x4, R2 ;  /* 0x00000004ff047819 */ /* 0x000fe40000011402 */
[----:B------:R-:W-:Y:S02]  /*00d0*/  LOP3.LUT R7, R2, 0xfffffff0, RZ, 0xc0, !PT ;  /* 0xfffffff002077812 */ /* 0x000fe400078ec0ff */
[----:B------:R-:W-:-:S04]  /*00e0*/  LEA.HI R5, R4, R4, RZ, 0x4 ;  /* 0x0000000404057211 */ /* 0x000fc800078f20ff */
[----:B------:R-:W-:-:S05]  /*00f0*/  LOP3.LUT R5, R5, 0xfffffff0, RZ, 0xc0, !PT ;  /* 0xfffffff005057812 */ /* 0x000fca00078ec0ff */
[----:B------:R-:W-:-:S04]  /*0100*/  IMAD.IADD R5, R4, 0x1, -R5 ;  /* 0x0000000104057824 */ /* 0x000fc800078e0a05 */
[----:B--2---:R-:W-:Y:S02]  /*0110*/  IMAD.WIDE R14, R5, 0x8, R14 ;  /* 0x00000008050e7825 */ /* 0x004fe400078e020e */
[----:B------:R-:W1:Y:S04]  /*0120*/  LDC.64 R4, c[0x0][0x228] ;  /* 0x00008a00ff047b82 */ /* 0x000e680000000a00 */
[----:B------:R-:W2:Y:S01]  /*0130*/  LDG.E.EL.64 R14, desc[UR4][R14.64] ;  /* 0x000000040e0e7981 */ /* 0x000ea2000c2e1b00 */
[----:B------:R-:W-:-:S04]  /*0140*/  IMAD.IADD R12, R0, 0x1, -R7 ;  /* 0x00000001000c7824 */ /* 0x000fc800078e0a07 */
[----:B----4-:R-:W-:-:S06]  /*0150*/  IMAD.WIDE R8, R12, 0x8, R8 ;  /* 0x000000080c087825 */ /* 0x010fcc00078e0208 */
[----:B------:R-:W3:Y:S01]  /*0160*/  LDG.E.EL.128 R8, desc[UR4][R8.64] ;  /* 0x0000000408087981 */ /* 0x000ee2000c2e1d00 */
[----:B-1----:R-:W-:-:S06]  /*0170*/  IMAD.WIDE R4, R12, 0x8, R4 ;  /* 0x000000080c047825 */ /* 0x002fcc00078e0204 */
[----:B------:R-:W4:Y:S01]  /*0180*/  LDG.E.EL.128 R4, desc[UR4][R4.64] ;  /* 0x0000000404047981 */ /* 0x000f22000c2e1d00 */
[----:B------:R-:W-:-:S04]  /*0190*/  SHF.R.S32.HI R3, RZ, 0x16, R3 ;  /* 0x00000016ff037819 */ /* 0x000fc80000011403 */
[----:B------:R-:W-:-:S04]  /*01a0*/  SGXT R3, R3, 0x1 ;  /* 0x000000010303781a */ /* 0x000fc80000000200 */
[----:B------:R-:W-:Y:S02]  /*01b0*/  LEA.HI R3, R3, R0, RZ, 0x8 ;  /* 0x0000000003037211 */ /* 0x000fe400078f40ff */
[----:B--2---:R-:W-:-:S04]  /*01c0*/  SHF.R.U32.HI R13, RZ, 0x1c, R15 ;  /* 0x0000001cff0d7819 */ /* 0x004fc8000001160f */
[----:B------:R-:W-:-:S04]  /*01d0*/  LOP3.LUT R13, R13, 0x8, RZ, 0xc0, !PT ;  /* 0x000000080d0d7812 */ /* 0x000fc800078ec0ff */
[----:B------:R-:W-:Y:S02]  /*01e0*/  IADD3 R16, P0, R14, R13, RZ ;  /* 0x0000000d0e107210 */ /* 0x000fe40007f1e0ff */
[----:B---3--:R-:W-:-:S03]  /*01f0*/  SHF.R.U32.HI R19, RZ, 0x1a, R9 ;  /* 0x0000001aff137819 */ /* 0x008fc60000011609 */
[----:B------:R-:W-:Y:S01]  /*0200*/  IMAD.X R13, RZ, RZ, R15, P0 ;  /* 0x000000ffff0d7224 */ /* 0x000fe200000e060f */
[----:B------:R-:W-:Y:S01]  /*0210*/  LEA R2, P0, R8, UR6, 0x2 ;  /* 0x0000000608027c11 */ /* 0x000fe2000f8010ff */
[----:B------:R-:W-:Y:S01]  /*0220*/  IMAD.SHL.U32 R14, R16, 0x20, RZ ;  /* 0x00000020100e7824 */ /* 0x000fe200078e00ff */
[----:B------:R-:W-:Y:S02]  /*0230*/  SHF.R.U32.HI R15, RZ, 0x1a, R11 ;  /* 0x0000001aff0f7819 */ /* 0x000fe4000001160b */
[----:B------:R-:W-:Y:S02]  /*0240*/  LEA R17, P1, R10, UR6, 0x2 ;  /* 0x000000060a117c11 */ /* 0x000fe4000f8210ff */
[----:B------:R-:W-:Y:S02]  /*0250*/  LEA.HI.X R18, R8, UR7, R9, 0x2, P0 ;  /* 0x0000000708127c11 */ /* 0x000fe400080f1409 */
[----:B------:R-:W-:Y:S02]  /*0260*/  SHF.L.U64.HI R13, R16, 0x5, R13 ;  /* 0x00000005100d7819 */ /* 0x000fe4000001020d */
[----:B------:R-:W-:-:S02]  /*0270*/  LOP3.LUT R15, R15, 0x20, RZ, 0xc0, !PT ;  /* 0x000000200f0f7812 */ /* 0x000fc400078ec0ff */
[----:B----4-:R-:W-:Y:S02]  /*0280*/  LEA R9, P4, R4, UR6, 0x2 ;  /* 0x0000000604097c11 */ /* 0x010fe4000f8810ff */
[----:B------:R-:W-:Y:S02]  /*0290*/  LEA.HI.X R16, R10, UR7, R11, 0x2, P1 ;  /* 0x000000070a107c11 */ /* 0x000fe400088f140b */
[--C-:B------:R-:W-:Y:S02]  /*02a0*/  SHF.R.U32.HI R11, RZ, 0x1a, R5.reuse ;  /* 0x0000001aff0b7819 */ /* 0x100fe40000011605 */
[----:B------:R-:W-:Y:S02]  /*02b0*/  LEA.HI.X R20, R4, UR7, R5, 0x2, P4 ;  /* 0x0000000704147c11 */ /* 0x000fe4000a0f1405 */
[----:B------:R-:W1:Y:S01]  /*02c0*/  LDC.64 R4, c[0x0][0x230] ;  /* 0x00008c00ff047b82 */ /* 0x000e620000000a00 */
[----:B------:R-:W-:Y:S02]  /*02d0*/  IADD3 R8, P2, P3, R14, R17, R15 ;  /* 0x000000110e087210 */ /* 0x000fe40007b5e00f */
[----:B------:R-:W-:-:S02]  /*02e0*/  LOP3.LUT R19, R19, 0x20, RZ, 0xc0, !PT ;  /* 0x0000002013137812 */ /* 0x000fc400078ec0ff */
[----:B------:R-:W-:Y:S02]  /*02f0*/  LEA R15, P4, R6, UR6, 0x2 ;  /* 0x00000006060f7c11 */ /* 0x000fe4000f8810ff */
[----:B------:R-:W-:Y:S02]  /*0300*/  SHF.R.U32.HI R10, RZ, 0x1a, R7 ;  /* 0x0000001aff0a7819 */ /* 0x000fe40000011607 */
[----:B------:R-:W-:Y:S02]  /*0310*/  LOP3.LUT R11, R11, 0x20, RZ, 0xc0, !PT ;  /* 0x000000200b0b7812 */ /* 0x000fe400078ec0ff */
[----:B------:R-:W-:Y:S02]  /*0320*/  IADD3 R2, P0, P1, R14, R2, R19 ;  /* 0x000000020e027210 */ /* 0x000fe4000791e013 */
[----:B------:R-:W-:Y:S02]  /*0330*/  LEA.HI.X R22, R6, UR7, R7, 0x2, P4 ;  /* 0x0000000706167c11 */ /* 0x000fe4000a0f1407 */
[----:B------:R-:W-:-:S02]  /*0340*/  LOP3.LUT R7, R10, 0x20, RZ, 0xc0, !PT ;  /* 0x000000200a077812 */ /* 0x000fc400078ec0ff */
[C---:B------:R-:W-:Y:S02]  /*0350*/  IADD3 R6, P4, P5, R14.reuse, R9, R11 ;  /* 0x000000090e067210 */ /* 0x040fe40007d9e00b */
[----:B------:R-:W-:Y:S02]  /*0360*/  SHF.R.S32.HI R11, RZ, 0x8, R3 ;  /* 0x00000008ff0b7819 */ /* 0x000fe40000011403 */
[----:B------:R-:W-:Y:S02]  /*0370*/  IADD3.X R3, R13, R18, RZ, P0, P1 ;  /* 0x000000120d037210 */ /* 0x000fe400007e24ff */
[----:B------:R-:W-:Y:S01]  /*0380*/  IADD3 R10, P0, P1, R14, R15, R7 ;  /* 0x0000000f0e0a7210 */ /* 0x000fe2000791e007 */
[----:B------:R-:W-:Y:S01]  /*0390*/  IMAD.SHL.U32 R15, R11, 0x40, RZ ;  /* 0x000000400b0f7824 */ /* 0x000fe200078e00ff */
[C---:B------:R-:W-:Y:S02]  /*03a0*/  IADD3.X R9, R13.reuse, R16, RZ, P2, P3 ;  /* 0x000000100d097210 */ /* 0x040fe400017e64ff */
[----:B------:R-:W-:Y:S01]  /*03b0*/  IADD3.X R7, R13, R20, RZ, P4, P5 ;  /* 0x000000140d077210 */ /* 0x000fe200027ea4ff */
[----:B------:R-:W-:Y:S01]  /*03c0*/  IMAD.WIDE R2, R15, 0x4, R2 ;  /* 0x000000040f027825 */ /* 0x000fe200078e0202 */
[----:B------:R-:W-:-:S03]  /*03d0*/  IADD3.X R11, R13, R22, RZ, P0, P1 ;  /* 0x000000160d0b7210 */ /* 0x000fc600007e24ff */
[C---:B------:R-:W-:Y:S02]  /*03e0*/  IMAD.WIDE R8, R15.reuse, 0x4, R8 ;  /* 0x000000040f087825 */ /* 0x040fe400078e0208 */
[----:B------:R-:W2:Y:S02]  /*03f0*/  LDG.E.EL R3, desc[UR4][R2.64] ;  /* 0x0000000402037981 */ /* 0x000ea4000c2e1900 */
[C---:B------:R-:W-:Y:S02]  /*0400*/  IMAD.WIDE R6, R15.reuse, 0x4, R6 ;  /* 0x000000040f067825 */ /* 0x040fe400078e0206 */
[----:B------:R-:W3:Y:S02]  /*0410*/  LDG.E.EL R8, desc[UR4][R8.64] ;  /* 0x0000000408087981 */ /* 0x000ee4000c2e1900 */
[----:B------:R-:W-:Y:S02]  /*0420*/  IMAD.WIDE R10, R15, 0x4, R10 ;  /* 0x000000040f0a7825 */ /* 0x000fe400078e020a */
[----:B------:R-:W2:Y:S02]  /*0430*/  LDG.E.EL R6, desc[UR4][R6.64] ;  /* 0x0000000406067981 */ /* 0x000ea4000c2e1900 */
[----:B-1----:R-:W-:-:S02]  /*0440*/  IMAD.WIDE R4, R12, 0x4, R4 ;  /* 0x000000040c047825 */ /* 0x002fc400078e0204 */
[----:B------:R-:W3:Y:S01]  /*0450*/  LDG.E.EL R11, desc[UR4][R10.64] ;  /* 0x000000040a0b7981 */ /* 0x000ee2000c2e1900 */
[----:B------:R-:W1:Y:S03]  /*0460*/  LDC.64 R12, c[0x0][0x238] ;  /* 0x00008e00ff0c7b82 */ /* 0x000e660000000a00 */
[----:B------:R-:W4:Y:S01]  /*0470*/  LDG.E.EL.64 R4, desc[UR4][R4.64] ;  /* 0x0000000404047981 */ /* 0x000f22000c2e1b00 */
[----:B-1----:R-:W-:-:S04]  /*0480*/  IMAD.WIDE R12, R0, 0x4, R12 ;  /* 0x00000004000c7825 */ /* 0x002fc800078e020c */
[----:B--2---:R-:W-:Y:S01]  /*0490*/  FADD R14, -R3, R6 ;  /* 0x00000006030e7221 */ /* 0x004fe20000000100 */
[----:B---3--:R-:W-:-:S03]  /*04a0*/  FADD R15, -R8, R11 ;  /* 0x0000000b080f7221 */ /* 0x008fc60000000100 */
[----:B----4-:R-:W-:Y:S01]  /*04b0*/  FFMA R14, R4, R14, R3 ;  /* 0x0000000e040e7223 */ /* 0x010fe20000000003 */
[----:B------:R-:W-:-:S05]  /*04c0*/  FFMA R15, R5, R15, R8 ;  /* 0x0000000f050f7223 */ /* 0x000fca0000000008 */
[----:B------:R-:W-:Y:S01]  /*04d0*/  STG.E.64 desc[UR4][R12.64], R14 ;  /* 0x0000000e0c007986 */ /* 0x000fe2000c101b04 */
[----:B------:R-:W-:Y:S05]  /*04e0*/  EXIT ;  /* 0x000000000000794d */ /* 0x000fea0003800000 */
.L_x_0:
[----:B------:R-:W-:-:S00]  /*04f0*/  BRA `(.L_x_0) ;  /* 0xfffffffc00fc7947 */ /* 0x000fc0000383ffff */
[----:B------:R-:W-:-:S00]  /*0500*/  NOP ;  /* 0x0000000000007918 */ /* 0x000fc00000000000 */
[----:B------:R-:W-:-:S00]  /*0510*/  NOP ;  /* 0x0000000000007918 */ /* 0x000fc00000000000 */
[----:B------:R-:W-:-:S00]  /*0520*/  NOP ;  /* 0x0000000000007918 */ /* 0x000fc00000000000 */
[----:B------:R-:W-:-:S00]  /*0530*/  NOP ;  /* 0x0000000000007918 */ /* 0x000fc00000000000 */
[----:B------:R-:W-:-:S00]  /*0540*/  NOP ;  /* 0x0000000000007918 */ /* 0x000fc00000000000 */
[----:B------:R-:W-:-:S00]  /*0550*/  NOP ;  /* 0x0000000000007918 */ /* 0x000fc00000000000 */
[----:B------:R-:W-:-:S00]  /*0560*/  NOP ;  /* 0x0000000000007918 */ /* 0x000fc00000000000 */
[----:B------:R-:W-:-:S00]  /*0570*/  NOP ;  /* 0x0000000000007918 */ /* 0x000fc00000000000 */
.L_x_1:


//--------------------- .nv.constant0.triton_poi_fused__unsafe_index_add_mul_sub_18 --------------------------
	.section	.nv.constant0.triton_poi_fused__unsafe_index_add_mul_sub_18,"a",@progbits
	.sectionflags	@""
	.align	4
.nv.constant0.triton_poi_fused__unsafe_index_add_mul_sub_18:
	.zero		580
